//
// Generated by NVIDIA NVVM Compiler
//
// Compiler Build ID: CL-36424714
// Cuda compilation tools, release 13.0, V13.0.88
// Based on NVVM 20.0.0
//

.version 9.0
.target sm_100
.address_size 64

	// .globl	_Z9reductionPiS_
// _ZZ9reductionPiS_E5cache has been demoted

.visible .entry _Z9reductionPiS_(
	.param .u64 .ptr .align 1 _Z9reductionPiS__param_0,
	.param .u64 .ptr .align 1 _Z9reductionPiS__param_1
)
{
	.reg .pred 	%p<6>;
	.reg .b32 	%r<28>;
	.reg .b64 	%rd<9>;
	// demoted variable
	.shared .align 4 .b8 _ZZ9reductionPiS_E5cache[2048];
	ld.param.u64 	%rd1, [_Z9reductionPiS__param_0];
	ld.param.u64 	%rd2, [_Z9reductionPiS__param_1];
	mov.u32 	%r1, %tid.x;
	mov.u32 	%r2, %ctaid.x;
	mov.u32 	%r3, %ntid.x;
	mad.lo.s32 	%r26, %r2, %r3, %r1;
	setp.gt.s32 	%p1, %r26, 8191;
	shl.b32 	%r16, %r1, 2;
	mov.u32 	%r17, _ZZ9reductionPiS_E5cache;
	add.s32 	%r5, %r17, %r16;
	@%p1 bra 	$L__BB0_4;
	cvta.to.global.u64 	%rd3, %rd1;
	mul.wide.s32 	%rd4, %r26, 4;
	add.s64 	%rd5, %rd3, %rd4;
	ld.global.u32 	%r6, [%rd5];
	mov.u32 	%r18, %nctaid.x;
	mul.lo.s32 	%r7, %r18, %r3;
	ld.shared.u32 	%r25, [%r5];
$L__BB0_2:
	add.s32 	%r25, %r25, %r6;
	add.s32 	%r26, %r26, %r7;
	setp.lt.s32 	%p2, %r26, 8192;
	@%p2 bra 	$L__BB0_2;
	st.shared.u32 	[%r5], %r25;
$L__BB0_4:
	bar.sync 	0;
	shr.u32 	%r27, %r3, 1;
	setp.ge.u32 	%p3, %r1, %r27;
	@%p3 bra 	$L__BB0_6;
$L__BB0_5:
	shl.b32 	%r19, %r27, 2;
	add.s32 	%r20, %r5, %r19;
	ld.shared.u32 	%r21, [%r20];
	ld.shared.u32 	%r22, [%r5];
	add.s32 	%r23, %r22, %r21;
	st.shared.u32 	[%r5], %r23;
	bar.sync 	0;
	shr.u32 	%r27, %r27, 1;
	setp.lt.u32 	%p4, %r1, %r27;
	@%p4 bra 	$L__BB0_5;
$L__BB0_6:
	setp.ne.s32 	%p5, %r1, 0;
	@%p5 bra 	$L__BB0_8;
	ld.shared.u32 	%r24, [_ZZ9reductionPiS_E5cache];
	cvta.to.global.u64 	%rd6, %rd2;
	mul.wide.u32 	%rd7, %r2, 4;
	add.s64 	%rd8, %rd6, %rd7;
	st.global.u32 	[%rd8], %r24;
$L__BB0_8:
	ret;

}


// ===== COMPILED SASS (sm_100) =====

	.target	sm_100

	.elftype	@"ET_EXEC"


//--------------------- .note.nv.tkinfo           --------------------------
	.section	.note.nv.tkinfo,"",@"SHT_NOTE"
	.sectionflags	@"SHF_NOTE_NV_TKINFO"
	.tkinfo
        /*0018*/ 	.word	0x00000002
        /*0030*/ 	.string	""
        /*0030*/ 	.string	"ptxas"
        /*0030*/ 	.string	"Cuda compilation tools, release 13.0, V13.0.88"
        /*0030*/ 	.string	"Build cuda_13.0.r13.0/compiler.36424714_0"
        /*0030*/ 	.string	"-arch sm_100 -m 64 "



//--------------------- .note.nv.cuinfo           --------------------------
	.section	.note.nv.cuinfo,"",@"SHT_NOTE"
	.sectionflags	@"SHF_NOTE_NV_CUINFO"
        /*0018*/ 	.short	0x0002
        /*001a*/ 	.short	0x0064
        /*001c*/ 	.short	0x0082
	.zero		2


//--------------------- .nv.info                  --------------------------
	.section	.nv.info,"",@"SHT_CUDA_INFO"
	.align	4


	//----- nvinfo : EIATTR_REGCOUNT
	.align		4
        /*0000*/ 	.byte	0x04, 0x2f
        /*0002*/ 	.short	(.L_1 - .L_0)
	.align		4
.L_0:
        /*0004*/ 	.word	index@(_Z9reductionPiS_)
        /*0008*/ 	.word	0x0000000c


	//----- nvinfo : EIATTR_FRAME_SIZE
	.align		4
.L_1:
        /*000c*/ 	.byte	0x04, 0x11
        /*000e*/ 	.short	(.L_3 - .L_2)
	.align		4
.L_2:
        /*0010*/ 	.word	index@(_Z9reductionPiS_)
        /*0014*/ 	.word	0x00000000


	//----- nvinfo : EIATTR_MIN_STACK_SIZE
	.align		4
.L_3:
        /*0018*/ 	.byte	0x04, 0x12
        /*001a*/ 	.short	(.L_5 - .L_4)
	.align		4
.L_4:
        /*001c*/ 	.word	index@(_Z9reductionPiS_)
        /*0020*/ 	.word	0x00000000
.L_5:


//--------------------- .nv.compat                --------------------------
	.section	.nv.compat,"",@"SHT_CUDA_COMPAT_INFO"
	.align	4
        /*0000*/ 	.byte	0x02, 0x09, 0x00, 0x00, 0x02, 0x02, 0x01, 0x00, 0x02, 0x05, 0x05, 0x00, 0x03, 0x07, 0x01, 0x01
        /*0010*/ 	.byte	0x02, 0x03, 0x00, 0x00, 0x02, 0x06, 0x01, 0x00, 0x04, 0x0b, 0x08, 0x00, 0x09, 0x00, 0x00, 0x00
        /*0020*/ 	.byte	0x00, 0x00, 0x00, 0x00


//--------------------- .nv.info._Z9reductionPiS_ --------------------------
	.section	.nv.info._Z9reductionPiS_,"",@"SHT_CUDA_INFO"
	.sectionflags	@""
	.align	4


	//----- nvinfo : EIATTR_CUDA_API_VERSION
	.align		4
        /*0000*/ 	.byte	0x04, 0x37
        /*0002*/ 	.short	(.L_7 - .L_6)
.L_6:
        /*0004*/ 	.word	0x00000082


	//----- nvinfo : EIATTR_KPARAM_INFO
	.align		4
.L_7:
        /*0008*/ 	.byte	0x04, 0x17
        /*000a*/ 	.short	(.L_9 - .L_8)
.L_8:
        /*000c*/ 	.word	0x00000000
        /*0010*/ 	.short	0x0001
        /*0012*/ 	.short	0x0008
        /*0014*/ 	.byte	0x00, 0xf5, 0x21, 0x00


	//----- nvinfo : EIATTR_KPARAM_INFO
	.align		4
.L_9:
        /*0018*/ 	.byte	0x04, 0x17
        /*001a*/ 	.short	(.L_11 - .L_10)
.L_10:
        /*001c*/ 	.word	0x00000000
        /*0020*/ 	.short	0x0000
        /*0022*/ 	.short	0x0000
        /*0024*/ 	.byte	0x00, 0xf5, 0x21, 0x00


	//----- nvinfo : EIATTR_SPARSE_MMA_MASK
	.align		4
.L_11:
        /*0028*/ 	.byte	0x03, 0x50
        /*002a*/ 	.short	0x0000


	//----- nvinfo : EIATTR_MAXREG_COUNT
	.align		4
        /*002c*/ 	.byte	0x03, 0x1b
        /*002e*/ 	.short	0x00ff


	//----- nvinfo : EIATTR_NUM_BARRIERS
	.align		4
        /*0030*/ 	.byte	0x02, 0x4c
        /*0032*/ 	.byte	0x01
	.zero		1


	//----- nvinfo : EIATTR_MERCURY_ISA_VERSION
	.align		4
        /*0034*/ 	.byte	0x03, 0x5f
        /*0036*/ 	.short	0x0101


	//----- nvinfo : EIATTR_VRC_CTA_INIT_COUNT
	.align		4
        /*0038*/ 	.byte	0x02, 0x4a
	.zero		1
	.zero		1


	//----- nvinfo : EIATTR_EXIT_INSTR_OFFSETS
	.align		4
        /*003c*/ 	.byte	0x04, 0x1c
        /*003e*/ 	.short	(.L_13 - .L_12)


	//   ....[0]....
.L_12:
        /*0040*/ 	.word	0x000002b0


	//   ....[1]....
        /*0044*/ 	.word	0x00000300


	//----- nvinfo : EIATTR_CRS_STACK_SIZE
	.align		4
.L_13:
        /*0048*/ 	.byte	0x04, 0x1e
        /*004a*/ 	.short	(.L_15 - .L_14)
.L_14:
        /*004c*/ 	.word	0x00000000


	//----- nvinfo : EIATTR_CBANK_PARAM_SIZE
	.align		4
.L_15:
        /*0050*/ 	.byte	0x03, 0x19
        /*0052*/ 	.short	0x0010


	//----- nvinfo : EIATTR_PARAM_CBANK
	.align		4
        /*0054*/ 	.byte	0x04, 0x0a
        /*0056*/ 	.short	(.L_17 - .L_16)
	.align		4
.L_16:
        /*0058*/ 	.word	index@(.nv.constant0._Z9reductionPiS_)
        /*005c*/ 	.short	0x0380
        /*005e*/ 	.short	0x0010


	//----- nvinfo : EIATTR_SW_WAR
	.align		4
.L_17:
        /*0060*/ 	.byte	0x04, 0x36
        /*0062*/ 	.short	(.L_19 - .L_18)
.L_18:
        /*0064*/ 	.word	0x00000008
.L_19:


//--------------------- .nv.callgraph             --------------------------
	.section	.nv.callgraph,"",@"SHT_CUDA_CALLGRAPH"
	.align	4
	.sectionentsize	8
	.align		4
        /*0000*/ 	.word	0x00000000
	.align		4
        /*0004*/ 	.word	0xffffffff
	.align		4
        /*0008*/ 	.word	0x00000000
	.align		4
        /*000c*/ 	.word	0xfffffffe
	.align		4
        /*0010*/ 	.word	0x00000000
	.align		4
        /*0014*/ 	.word	0xfffffffd
	.align		4
        /*0018*/ 	.word	0x00000000
	.align		4
        /*001c*/ 	.word	0xfffffffc


//--------------------- .text._Z9reductionPiS_    --------------------------
	.section	.text._Z9reductionPiS_,"ax",@progbits
	.align	128
        .global         _Z9reductionPiS_
        .type           _Z9reductionPiS_,@function
        .size           _Z9reductionPiS_,(.L_x_7 - _Z9reductionPiS_)
        .other          _Z9reductionPiS_,@"STO_CUDA_ENTRY STV_DEFAULT"
_Z9reductionPiS_:
.text._Z9reductionPiS_:
[----:B------:R-:W-:Y:S01]  /*0000*/  LDC R1, c[0x0][0x37c] ;  /* 0x0000df00ff017b82 */ /* 0x000fe20000000800 */
[----:B------:R-:W0:Y:S01]  /*0010*/  S2R R6, SR_TID.X ;  /* 0x0000000000067919 */ /* 0x000e220000002100 */
[----:B------:R-:W1:Y:S06]  /*0020*/  LDCU UR6, c[0x0][0x360] ;  /* 0x00006c00ff0677ac */ /* 0x000e6c0008000800 */
[----:B------:R-:W2:Y:S01]  /*0030*/  S2UR UR5, SR_CgaCtaId ;  /* 0x00000000000579c3 */ /* 0x000ea20000008800 */
[----:B------:R-:W-:Y:S01]  /*0040*/  BSSY.RECONVERGENT B0, `(.L_x_0) ;  /* 0x0000016000007945 */ /* 0x000fe20003800200 */
[----:B------:R-:W1:Y:S01]  /*0050*/  S2R R9, SR_CTAID.X ;  /* 0x0000000000097919 */ /* 0x000e620000002500 */
[----:B------:R-:W-:Y:S01]  /*0060*/  UMOV UR4, 0x400 ;  /* 0x0000040000047882 */ /* 0x000fe20000000000 */
[----:B------:R-:W3:Y:S01]  /*0070*/  LDCU.64 UR8, c[0x0][0x358] ;  /* 0x00006b00ff0877ac */ /* 0x000ee20008000a00 */
[----:B--2---:R-:W-:-:S06]  /*0080*/  ULEA UR4, UR5, UR4, 0x18 ;  /* 0x0000000405047291 */ /* 0x004fcc000f8ec0ff */
[----:B0-----:R-:W-:Y:S01]  /*0090*/  LEA R4, R6, UR4, 0x2 ;  /* 0x0000000406047c11 */ /* 0x001fe2000f8e10ff */
[----:B-1----:R-:W-:-:S05]  /*00a0*/  IMAD R0, R9, UR6, R6 ;  /* 0x0000000609007c24 */ /* 0x002fca000f8e0206 */
[----:B------:R-:W-:-:S13]  /*00b0*/  ISETP.GT.AND P0, PT, R0, 0x1fff, PT ;  /* 0x00001fff0000780c */ /* 0x000fda0003f04270 */
[----:B---3--:R-:W-:Y:S05]  /*00c0*/  @P0 BRA `(.L_x_1) ;  /* 0x0000000000340947 */ /* 0x008fea0003800000 */
[----:B------:R-:W0:Y:S01]  /*00d0*/  LDC.64 R2, c[0x0][0x380] ;  /* 0x0000e000ff027b82 */ /* 0x000e220000000a00 */
[----:B------:R1:W2:Y:S01]  /*00e0*/  LDS R7, [R4] ;  /* 0x0000000004077984 */ /* 0x0002a20000000800 */
[----:B0-----:R-:W-:-:S06]  /*00f0*/  IMAD.WIDE R2, R0, 0x4, R2 ;  /* 0x0000000400027825 */ /* 0x001fcc00078e0202 */
[----:B------:R1:W5:Y:S01]  /*0100*/  LDG.E R2, desc[UR8][R2.64] ;  /* 0x0000000802027981 */ /* 0x000362000c1e1900 */
[----:B------:R-:W0:Y:S01]  /*0110*/  LDC R5, c[0x0][0x370] ;  /* 0x0000dc00ff057b82 */ /* 0x000e220000000800 */
[----:B------:R-:W-:Y:S01]  /*0120*/  BSSY.RECONVERGENT B1, `(.L_x_2) ;  /* 0x0000006000017945 */ /* 0x000fe20003800200 */
[----:B012---:R-:W-:-:S07]  /*0130*/  IMAD R5, R5, UR6, RZ ;  /* 0x0000000605057c24 */ /* 0x007fce000f8e02ff */
.L_x_3:
[----:B------:R-:W-:Y:S02]  /*0140*/  IMAD.IADD R0, R5, 0x1, R0 ;  /* 0x0000000105007824 */ /* 0x000fe400078e0200 */
[----:B-----5:R-:W-:-:S03]  /*0150*/  IMAD.IADD R7, R2, 0x1, R7 ;  /* 0x0000000102077824 */ /* 0x020fc600078e0207 */
[----:B------:R-:W-:-:S13]  /*0160*/  ISETP.GE.AND P0, PT, R0, 0x2000, PT ;  /* 0x000020000000780c */ /* 0x000fda0003f06270 */
[----:B------:R-:W-:Y:S05]  /*0170*/  @!P0 BRA `(.L_x_3) ;  /* 0xfffffffc00f08947 */ /* 0x000fea000383ffff */
[----:B------:R-:W-:Y:S05]  /*0180*/  BSYNC.RECONVERGENT B1 ;  /* 0x0000000000017941 */ /* 0x000fea0003800200 */
.L_x_2:
[----:B------:R0:W-:Y:S02]  /*0190*/  STS [R4], R7 ;  /* 0x0000000704007388 */ /* 0x0001e40000000800 */
.L_x_1:
[----:B------:R-:W-:Y:S05]  /*01a0*/  BSYNC.RECONVERGENT B0 ;  /* 0x0000000000007941 */ /* 0x000fea0003800200 */
.L_x_0:
[----:B------:R-:W-:Y:S01]  /*01b0*/  USHF.R.U32.HI UR5, URZ, 0x1, UR6 ;  /* 0x00000001ff057899 */ /* 0x000fe20008011606 */
[----:B------:R-:W-:Y:S01]  /*01c0*/  BAR.SYNC.DEFER_BLOCKING 0x0 ;  /* 0x0000000000007b1d */ /* 0x000fe20000010000 */
[----:B------:R-:W-:-:S04]  /*01d0*/  ISETP.NE.AND P0, PT, R6, RZ, PT ;  /* 0x000000ff0600720c */ /* 0x000fc80003f05270 */
[----:B------:R-:W-:-:S13]  /*01e0*/  ISETP.GE.U32.AND P1, PT, R6, UR5, PT ;  /* 0x0000000506007c0c */ /* 0x000fda000bf26070 */
[----:B------:R-:W-:Y:S05]  /*01f0*/  @P1 BRA `(.L_x_4) ;  /* 0x00000000002c1947 */ /* 0x000fea0003800000 */
[----:B------:R-:W-:-:S07]  /*0200*/  MOV R3, UR5 ;  /* 0x0000000500037c02 */ /* 0x000fce0008000f00 */
.L_x_5:
[----:B------:R-:W-:Y:S01]  /*0210*/  IMAD R0, R3, 0x4, R4 ;  /* 0x0000000403007824 */ /* 0x000fe200078e0204 */
[----:B-1----:R-:W-:Y:S01]  /*0220*/  LDS R5, [R4] ;  /* 0x0000000004057984 */ /* 0x002fe20000000800 */
[----:B------:R-:W-:Y:S01]  /*0230*/  SHF.R.U32.HI R3, RZ, 0x1, R3 ;  /* 0x00000001ff037819 */ /* 0x000fe20000011603 */
[----:B------:R-:W-:Y:S05]  /*0240*/  WARPSYNC.ALL ;  /* 0x0000000000007948 */ /* 0x000fea0003800000 */
[----:B------:R-:W1:Y:S01]  /*0250*/  LDS R0, [R0] ;  /* 0x0000000000007984 */ /* 0x000e620000000800 */
[----:B------:R-:W-:Y:S02]  /*0260*/  ISETP.GE.U32.AND P1, PT, R6, R3, PT ;  /* 0x000000030600720c */ /* 0x000fe40003f26070 */
[----:B-1----:R-:W-:-:S05]  /*0270*/  IADD3 R5, PT, PT, R0, R5, RZ ;  /* 0x0000000500057210 */ /* 0x002fca0007ffe0ff */
[----:B------:R1:W-:Y:S01]  /*0280*/  STS [R4], R5 ;  /* 0x0000000504007388 */ /* 0x0003e20000000800 */
[----:B------:R-:W-:Y:S06]  /*0290*/  BAR.SYNC.DEFER_BLOCKING 0x0 ;  /* 0x0000000000007b1d */ /* 0x000fec0000010000 */
[----:B------:R-:W-:Y:S05]  /*02a0*/  @!P1 BRA `(.L_x_5) ;  /* 0xfffffffc00d89947 */ /* 0x000fea000383ffff */
.L_x_4:
[----:B------:R-:W-:Y:S05]  /*02b0*/  @P0 EXIT ;  /* 0x000000000000094d */ /* 0x000fea0003800000 */
[----:B-1----:R-:W1:Y:S01]  /*02c0*/  LDS R5, [UR4] ;  /* 0x00000004ff057984 */ /* 0x002e620008000800 */
[----:B------:R-:W2:Y:S02]  /*02d0*/  LDC.64 R2, c[0x0][0x388] ;  /* 0x0000e200ff027b82 */ /* 0x000ea40000000a00 */
[----:B--2---:R-:W-:-:S05]  /*02e0*/  IMAD.WIDE.U32 R2, R9, 0x4, R2 ;  /* 0x0000000409027825 */ /* 0x004fca00078e0002 */
[----:B-1----:R-:W-:Y:S01]  /*02f0*/  STG.E desc[UR8][R2.64], R5 ;  /* 0x0000000502007986 */ /* 0x002fe2000c101908 */
[----:B------:R-:W-:Y:S05]  /*0300*/  EXIT ;  /* 0x000000000000794d */ /* 0x000fea0003800000 */
.L_x_6:
[----:B------:R-:W-:-:S00]  /*0310*/  BRA `(.L_x_6) ;  /* 0xfffffffc00fc7947 */ /* 0x000fc0000383ffff */
[----:B------:R-:W-:-:S00]  /*0320*/  NOP ;  /* 0x0000000000007918 */ /* 0x000fc00000000000 */
        /* <DEDUP_REMOVED lines=13> */
.L_x_7:


//--------------------- .nv.shared._Z9reductionPiS_ --------------------------
	.section	.nv.shared._Z9reductionPiS_,"aw",@nobits
	.sectionflags	@""
	.align	4
.nv.shared._Z9reductionPiS_:
	.zero		3072


//--------------------- .nv.shared.reserved.0     --------------------------
	.section	.nv.shared.reserved.0,"aw",@nobits
	.weak		__nv_reservedSMEM_offset_0_alias
	.size		__nv_reservedSMEM_offset_0_alias, 0, 64
	.other		__nv_reservedSMEM_offset_0_alias,@"STO_CUDA_RESERVED_SHARED STV_DEFAULT"
__nv_reservedSMEM_offset_0_alias:
	.zero		0
	.zero		64


//--------------------- .nv.constant0._Z9reductionPiS_ --------------------------
	.section	.nv.constant0._Z9reductionPiS_,"a",@progbits
	.sectionflags	@""
	.align	4
.nv.constant0._Z9reductionPiS_:
	.zero		912


//--------------------- SYMBOLS --------------------------

	.type		.nv.reservedSmem.offset0,@object
	.size		.nv.reservedSmem.offset0,0x4
	.type		.nv.reservedSmem.cap,@object
	.size		.nv.reservedSmem.cap,0x4
